def gluon_mma(
    a_ptr,
    b_ptr,
    c_ptr,
    M: gl.constexpr,
    N: gl.constexpr,
    K: gl.constexpr,
    BLK_A: gl.constexpr,
    BLK_B: gl.constexpr,
    SHARED_A: gl.constexpr,
    SHARED_B: gl.constexpr,
    ACC_LAYOUT: gl.constexpr,
    TMEM_LAYOUT: gl.constexpr,
    USE_TCGEN05: gl.constexpr,
    IS_ASYNC: gl.constexpr,
):
    offs_m = gl.arange(0, M, layout=gl.SliceLayout(1, BLK_A))
    offs_ka = gl.arange(0, K, layout=gl.SliceLayout(0, BLK_A))
    offs_kb = gl.arange(0, K, layout=gl.SliceLayout(1, BLK_B))
    offs_n = gl.arange(0, N, layout=gl.SliceLayout(0, BLK_B))
    a = gl.load(a_ptr + offs_m[:, None] * K + offs_ka[None, :])
    b = gl.load(b_ptr + offs_kb[:, None] * N + offs_n[None, :])
    a_smem = gl.allocate_shared_memory(a.dtype, [M, K], SHARED_A, a)
    b_smem = gl.allocate_shared_memory(b.dtype, [K, N], SHARED_B, b)

    if USE_TCGEN05:
        fence_async_shared()
        bar = gl.allocate_shared_memory(gl.int64, [1], mbarrier.MBarrierLayout())
        mbarrier.init(bar, count=1)
        acc_tmem = allocate_tensor_memory(gl.float32, [M, N], TMEM_LAYOUT)
        tcgen05_mma(a_smem, b_smem, acc_tmem, use_acc=False)
        tcgen05_commit(bar)
        mbarrier.wait(bar, phase=0)
        mbarrier.invalidate(bar)
        acc = acc_tmem.load(ACC_LAYOUT)
    else:
        acc = gl.zeros([M, N], dtype=gl.float32, layout=ACC_LAYOUT)
        acc = hopper.warpgroup_mma(a_smem, b_smem, acc, is_async=IS_ASYNC)
        if IS_ASYNC:
            acc = hopper.warpgroup_mma_wait(num_outstanding=0, deps=[acc])

    out_layout: gl.constexpr = gl.BlockedLayout(
        [1, 1], [1, 32], [gl.num_warps(), 1], [1, 0]
    )
    acc = gl.convert_layout(acc, out_layout)
    offs_cm = gl.arange(0, M, layout=gl.SliceLayout(1, out_layout))
    offs_cn = gl.arange(0, N, layout=gl.SliceLayout(0, out_layout))
    gl.store(c_ptr + offs_cm[:, None] * N + offs_cn[None, :], acc)

# config = {"BLOCK_K": 128, "BLOCK_M": 64, "BLOCK_N": 128, "arch": "sm_90", "dtype": "fp16", "is_async": 0, "num_warps": 4}
# arch = sm_90


// ===== COMPILED SASS (sm_90a) =====

	.target	sm_90a

	.elftype	@"ET_EXEC"


//--------------------- .note.nv.tkinfo           --------------------------
	.section	.note.nv.tkinfo,"",@"SHT_NOTE"
	.sectionflags	@"SHF_NOTE_NV_TKINFO"
	.tkinfo
        /*0018*/ 	.word	0x00000002
        /*0030*/ 	.string	""
        /*0030*/ 	.string	"ptxas"
        /*0030*/ 	.string	"Cuda compilation tools, release 13.0, V13.0.88"
        /*0030*/ 	.string	"Build cuda_13.0.r13.0/compiler.36424714_0"
        /*0030*/ 	.string	"-v  -suppress-debug-info  -lineinfo  -arch sm_90a "



//--------------------- .note.nv.cuinfo           --------------------------
	.section	.note.nv.cuinfo,"",@"SHT_NOTE"
	.sectionflags	@"SHF_NOTE_NV_CUINFO"
        /*0018*/ 	.short	0x0002
        /*001a*/ 	.short	0x005a
        /*001c*/ 	.short	0x0082
	.zero		2


//--------------------- .nv.info                  --------------------------
	.section	.nv.info,"",@"SHT_CUDA_INFO"
	.align	4


	//----- nvinfo : EIATTR_REGCOUNT
	.align		4
        /*0000*/ 	.byte	0x04, 0x2f
        /*0002*/ 	.short	(.L_1 - .L_0)
	.align		4
.L_0:
        /*0004*/ 	.word	index@(gluon_mma)
        /*0008*/ 	.word	0x00000060


	//----- nvinfo : EIATTR_FRAME_SIZE
	.align		4
.L_1:
        /*000c*/ 	.byte	0x04, 0x11
        /*000e*/ 	.short	(.L_3 - .L_2)
	.align		4
.L_2:
        /*0010*/ 	.word	index@(gluon_mma)
        /*0014*/ 	.word	0x00000000


	//----- nvinfo : EIATTR_MIN_STACK_SIZE
	.align		4
.L_3:
        /*0018*/ 	.byte	0x04, 0x12
        /*001a*/ 	.short	(.L_5 - .L_4)
	.align		4
.L_4:
        /*001c*/ 	.word	index@(gluon_mma)
        /*0020*/ 	.word	0x00000000
.L_5:


//--------------------- .nv.compat                --------------------------
	.section	.nv.compat,"",@"SHT_CUDA_COMPAT_INFO"
	.align	4
        /*0000*/ 	.byte	0x02, 0x09, 0x01, 0x00, 0x02, 0x02, 0x04, 0x00, 0x02, 0x05, 0x05, 0x00, 0x03, 0x07, 0x01, 0x01
        /*0010*/ 	.byte	0x02, 0x03, 0x00, 0x00, 0x02, 0x06, 0x01, 0x00, 0x04, 0x0b, 0x08, 0x00, 0x00, 0x00, 0x00, 0x00
        /*0020*/ 	.byte	0x00, 0x00, 0x00, 0x00


//--------------------- .nv.info.gluon_mma        --------------------------
	.section	.nv.info.gluon_mma,"",@"SHT_CUDA_INFO"
	.sectionflags	@""
	.align	4


	//----- nvinfo : EIATTR_CUDA_API_VERSION
	.align		4
        /*0000*/ 	.byte	0x04, 0x37
        /*0002*/ 	.short	(.L_7 - .L_6)
.L_6:
        /*0004*/ 	.word	0x00000082


	//----- nvinfo : EIATTR_KPARAM_INFO
	.align		4
.L_7:
        /*0008*/ 	.byte	0x04, 0x17
        /*000a*/ 	.short	(.L_9 - .L_8)
.L_8:
        /*000c*/ 	.word	0x00000000
        /*0010*/ 	.short	0x0004
        /*0012*/ 	.short	0x0020
        /*0014*/ 	.byte	0x00, 0xf4, 0x21, 0x00


	//----- nvinfo : EIATTR_KPARAM_INFO
	.align		4
.L_9:
        /*0018*/ 	.byte	0x04, 0x17
        /*001a*/ 	.short	(.L_11 - .L_10)
.L_10:
        /*001c*/ 	.word	0x00000000
        /*0020*/ 	.short	0x0003
        /*0022*/ 	.short	0x0018
        /*0024*/ 	.byte	0x00, 0xf4, 0x21, 0x00


	//----- nvinfo : EIATTR_KPARAM_INFO
	.align		4
.L_11:
        /*0028*/ 	.byte	0x04, 0x17
        /*002a*/ 	.short	(.L_13 - .L_12)
.L_12:
        /*002c*/ 	.word	0x00000000
        /*0030*/ 	.short	0x0002
        /*0032*/ 	.short	0x0010
        /*0034*/ 	.byte	0x00, 0xf4, 0x21, 0x00


	//----- nvinfo : EIATTR_KPARAM_INFO
	.align		4
.L_13:
        /*0038*/ 	.byte	0x04, 0x17
        /*003a*/ 	.short	(.L_15 - .L_14)
.L_14:
        /*003c*/ 	.word	0x00000000
        /*0040*/ 	.short	0x0001
        /*0042*/ 	.short	0x0008
        /*0044*/ 	.byte	0x00, 0xf4, 0x21, 0x00


	//----- nvinfo : EIATTR_KPARAM_INFO
	.align		4
.L_15:
        /*0048*/ 	.byte	0x04, 0x17
        /*004a*/ 	.short	(.L_17 - .L_16)
.L_16:
        /*004c*/ 	.word	0x00000000
        /*0050*/ 	.short	0x0000
        /*0052*/ 	.short	0x0000
        /*0054*/ 	.byte	0x00, 0xf4, 0x21, 0x00


	//----- nvinfo : EIATTR_SPARSE_MMA_MASK
	.align		4
.L_17:
        /*0058*/ 	.byte	0x03, 0x50
        /*005a*/ 	.short	0x0000


	//----- nvinfo : EIATTR_MAXREG_COUNT
	.align		4
        /*005c*/ 	.byte	0x03, 0x1b
        /*005e*/ 	.short	0x00ff


	//----- nvinfo : EIATTR_NUM_BARRIERS
	.align		4
        /*0060*/ 	.byte	0x02, 0x4c
        /*0062*/ 	.byte	0x01
	.zero		1


	//----- nvinfo : EIATTR_MERCURY_ISA_VERSION
	.align		4
        /*0064*/ 	.byte	0x03, 0x5f
        /*0066*/ 	.short	0x0101


	//----- nvinfo : EIATTR_EXIT_INSTR_OFFSETS
	.align		4
        /*0068*/ 	.byte	0x04, 0x1c
        /*006a*/ 	.short	(.L_19 - .L_18)


	//   ....[0]....
.L_18:
        /*006c*/ 	.word	0x000027c0


	//----- nvinfo : EIATTR_REQNTID
	.align		4
.L_19:
        /*0070*/ 	.byte	0x04, 0x10
        /*0072*/ 	.short	(.L_21 - .L_20)
.L_20:
        /*0074*/ 	.word	0x00000080
        /*0078*/ 	.word	0x00000001
        /*007c*/ 	.word	0x00000001


	//----- nvinfo : EIATTR_CBANK_PARAM_SIZE
	.align		4
.L_21:
        /*0080*/ 	.byte	0x03, 0x19
        /*0082*/ 	.short	0x0028


	//----- nvinfo : EIATTR_PARAM_CBANK
	.align		4
        /*0084*/ 	.byte	0x04, 0x0a
        /*0086*/ 	.short	(.L_23 - .L_22)
	.align		4
.L_22:
        /*0088*/ 	.word	index@(.nv.constant0.gluon_mma)
        /*008c*/ 	.short	0x0210
        /*008e*/ 	.short	0x0028


	//----- nvinfo : EIATTR_SW_WAR
	.align		4
.L_23:
        /*0090*/ 	.byte	0x04, 0x36
        /*0092*/ 	.short	(.L_25 - .L_24)
.L_24:
        /*0094*/ 	.word	0x00000008
.L_25:


//--------------------- .nv.callgraph             --------------------------
	.section	.nv.callgraph,"",@"SHT_CUDA_CALLGRAPH"
	.align	4
	.sectionentsize	8
	.align		4
        /*0000*/ 	.word	0x00000000
	.align		4
        /*0004*/ 	.word	0xffffffff
	.align		4
        /*0008*/ 	.word	0x00000000
	.align		4
        /*000c*/ 	.word	0xfffffffe
	.align		4
        /*0010*/ 	.word	0x00000000
	.align		4
        /*0014*/ 	.word	0xfffffffd
	.align		4
        /*0018*/ 	.word	0x00000000
	.align		4
        /*001c*/ 	.word	0xfffffffc


//--------------------- .text.gluon_mma           --------------------------
	.section	.text.gluon_mma,"ax",@progbits
	.align	128
        .global         gluon_mma
        .type           gluon_mma,@function
        .size           gluon_mma,(.L_x_1 - gluon_mma)
        .other          gluon_mma,@"STO_CUDA_ENTRY STV_DEFAULT"
gluon_mma:
.text.gluon_mma:
[----:B------:R-:W-:Y:S01]  /*0000*/  LDC R1, c[0x0][0x28] ;  /* 0x00000a00ff017b82 */ /* 0x000fe20000000800 */
[----:B------:R-:W0:Y:S07]  /*0010*/  S2R R11, SR_TID.X ;  /* 0x00000000000b7919 */ /* 0x000e2e0000002100 */
[----:B------:R-:W1:Y:S01]  /*0020*/  LDC.64 R6, c[0x0][0x210] ;  /* 0x00008400ff067b82 */ /* 0x000e620000000a00 */
[----:B------:R-:W-:Y:S01]  /*0030*/  ULDC.64 UR4, c[0x0][0x218] ;  /* 0x0000860000047ab9 */ /* 0x000fe20000000a00 */
[----:B------:R-:W-:Y:S01]  /*0040*/  ULDC.64 UR12, c[0x0][0x208] ;  /* 0x00008200000c7ab9 */ /* 0x000fe20000000a00 */
[----:B0-----:R-:W-:-:S05]  /*0050*/  IMAD.SHL.U32 R0, R11, 0x4, RZ ;  /* 0x000000040b007824 */ /* 0x001fca00078e00ff */
[----:B------:R-:W-:Y:S02]  /*0060*/  LOP3.LUT R3, R0, 0x180, RZ, 0xc0, !PT ;  /* 0x0000018000037812 */ /* 0x000fe400078ec0ff */
[----:B------:R-:W-:Y:S02]  /*0070*/  LOP3.LUT R0, R11, 0x60, RZ, 0xc0, !PT ;  /* 0x000000600b007812 */ /* 0x000fe400078ec0ff */
[----:B------:R-:W-:Y:S02]  /*0080*/  LEA R2, P0, R3, UR4, 0x1 ;  /* 0x0000000403027c11 */ /* 0x000fe4000f8008ff */
[----:B------:R-:W-:Y:S01]  /*0090*/  LOP3.LUT R11, R11, 0x1f, RZ, 0xc0, !PT ;  /* 0x0000001f0b0b7812 */ /* 0x000fe200078ec0ff */
[C---:B------:R-:W-:Y:S01]  /*00a0*/  IMAD.SHL.U32 R13, R0.reuse, 0x4, RZ ;  /* 0x00000004000d7824 */ /* 0x040fe200078e00ff */
[----:B------:R-:W-:Y:S01]  /*00b0*/  LEA.HI.X R3, R3, UR5, RZ, 0x1, P0 ;  /* 0x0000000503037c11 */ /* 0x000fe200080f0cff */
[----:B------:R-:W0:Y:S01]  /*00c0*/  S2R R19, SR_TID.X ;  /* 0x0000000000137919 */ /* 0x000e220000002100 */
[----:B------:R-:W-:Y:S01]  /*00d0*/  SHF.L.U32 R8, R0, 0x4, RZ ;  /* 0x0000000400087819 */ /* 0x000fe200000006ff */
[----:B-1----:R-:W-:Y:S01]  /*00e0*/  IMAD.WIDE.U32 R6, R13, 0x2, R6 ;  /* 0x000000020d067825 */ /* 0x002fe200078e0006 */
[----:B------:R-:W1:Y:S01]  /*00f0*/  S2UR UR8, SR_CgaCtaId ;  /* 0x00000000000879c3 */ /* 0x000e620000008800 */
[----:B------:R-:W-:-:S02]  /*0100*/  ULDC.64 UR4, c[0x0][0x220] ;  /* 0x0000880000047ab9 */ /* 0x000fc40000000a00 */
[----:B------:R-:W-:-:S04]  /*0110*/  IMAD.WIDE.U32 R2, R11, 0x2, R2 ;  /* 0x000000020b027825 */ /* 0x000fc800078e0002 */
[----:B------:R-:W-:Y:S01]  /*0120*/  IMAD.WIDE.U32 R6, R11, 0x2, R6 ;  /* 0x000000020b067825 */ /* 0x000fe200078e0006 */
[----:B------:R-:W2:Y:S04]  /*0130*/  LDG.E.U16 R38, desc[UR12][R2.64+0x7c40] ;  /* 0x007c400c02267981 */ /* 0x000ea8000c1e1500 */
[----:B------:R-:W3:Y:S04]  /*0140*/  LDG.E.U16 R40, desc[UR12][R2.64+0x7c80] ;  /* 0x007c800c02287981 */ /* 0x000ee8000c1e1500 */
[----:B------:R0:W4:Y:S04]  /*0150*/  LDG.E.U16 R42, desc[UR12][R2.64+0x7cc0] ;  /* 0x007cc00c022a7981 */ /* 0x000128000c1e1500 */
[----:B------:R-:W5:Y:S04]  /*0160*/  LDG.E.U16 R24, desc[UR12][R6.64+0xc0] ;  /* 0x0000c00c06187981 */ /* 0x000f68000c1e1500 */
[----:B------:R-:W5:Y:S04]  /*0170*/  LDG.E.U16 R26, desc[UR12][R6.64+0x400] ;  /* 0x0004000c061a7981 */ /* 0x000f68000c1e1500 */
[----:B------:R-:W5:Y:S04]  /*0180*/  LDG.E.U16 R28, desc[UR12][R6.64+0x440] ;  /* 0x0004400c061c7981 */ /* 0x000f68000c1e1500 */
[----:B------:R-:W5:Y:S04]  /*0190*/  LDG.E.U16 R30, desc[UR12][R6.64+0x480] ;  /* 0x0004800c061e7981 */ /* 0x000f68000c1e1500 */
[----:B------:R-:W5:Y:S04]  /*01a0*/  LDG.E.U16 R32, desc[UR12][R6.64+0x4c0] ;  /* 0x0004c00c06207981 */ /* 0x000f68000c1e1500 */
[----:B------:R-:W5:Y:S04]  /*01b0*/  LDG.E.U16 R34, desc[UR12][R6.64+0x800] ;  /* 0x0008000c06227981 */ /* 0x000f68000c1e1500 */
[----:B------:R-:W5:Y:S01]  /*01c0*/  LDG.E.U16 R36, desc[UR12][R6.64+0x840] ;  /* 0x0008400c06247981 */ /* 0x000f62000c1e1500 */
[----:B0-----:R-:W-:Y:S01]  /*01d0*/  SHF.L.U32 R2, R19, 0x5, RZ ;  /* 0x0000000513027819 */ /* 0x001fe200000006ff */
[----:B------:R-:W-:-:S02]  /*01e0*/  IMAD.SHL.U32 R9, R11, 0x4, RZ ;  /* 0x000000040b097824 */ /* 0x000fc400078e00ff */
[C---:B------:R-:W-:Y:S01]  /*01f0*/  IMAD.SHL.U32 R5, R19.reuse, 0x100, RZ ;  /* 0x0000010013057824 */ /* 0x040fe200078e00ff */
[----:B------:R-:W-:Y:S01]  /*0200*/  LOP3.LUT R3, R2, 0x60, RZ, 0xc0, !PT ;  /* 0x0000006002037812 */ /* 0x000fe200078ec0ff */
[----:B------:R-:W-:Y:S01]  /*0210*/  IMAD.SHL.U32 R4, R19, 0x10, RZ ;  /* 0x0000001013047824 */ /* 0x000fe200078e00ff */
[----:B------:R-:W-:Y:S01]  /*0220*/  IADD3 R2, P0, P1, R9, UR4, R8 ;  /* 0x0000000409027c10 */ /* 0x000fe2000f91e008 */
[----:B------:R-:W-:Y:S01]  /*0230*/  IMAD.HI.U32 R44, R11, 0x4, RZ ;  /* 0x000000040b2c7827 */ /* 0x000fe200078e00ff */
[----:B------:R-:W0:Y:S01]  /*0240*/  LDC.64 R8, c[0x0][0x218] ;  /* 0x00008600ff087b82 */ /* 0x000e220000000a00 */
[----:B------:R-:W-:Y:S01]  /*0250*/  LOP3.LUT R5, R5, 0x1800, RZ, 0xc0, !PT ;  /* 0x0000180005057812 */ /* 0x000fe200078ec0ff */
[----:B------:R-:W5:Y:S03]  /*0260*/  LDG.E.U16 R10, desc[UR12][R6.64] ;  /* 0x0000000c060a7981 */ /* 0x000f66000c1e1500 */
[----:B------:R-:W-:Y:S01]  /*0270*/  LOP3.LUT R17, R5, 0x70, R4, 0xf8, !PT ;  /* 0x0000007005117812 */ /* 0x000fe200078ef804 */
[----:B------:R-:W5:Y:S01]  /*0280*/  LDG.E.U16 R12, desc[UR12][R6.64+0x40] ;  /* 0x0000400c060c7981 */ /* 0x000f62000c1e1500 */
[----:B------:R-:W-:Y:S01]  /*0290*/  SHF.R.U32.HI R5, RZ, 0x1, R0 ;  /* 0x00000001ff057819 */ /* 0x000fe20000011600 */
[----:B------:R-:W-:Y:S01]  /*02a0*/  IMAD R0, R11, 0x2, R13 ;  /* 0x000000020b007824 */ /* 0x000fe200078e020d */
[----:B------:R-:W-:Y:S01]  /*02b0*/  LOP3.LUT R15, R3, 0x780, R4, 0xf8, !PT ;  /* 0x00000780030f7812 */ /* 0x000fe200078ef804 */
[----:B------:R-:W5:Y:S01]  /*02c0*/  LDG.E.U16 R14, desc[UR12][R6.64+0x80] ;  /* 0x0000800c060e7981 */ /* 0x000f62000c1e1500 */
[--C-:B------:R-:W-:Y:S01]  /*02d0*/  SHF.R.S32.HI R3, RZ, 0x5, R19.reuse ;  /* 0x00000005ff037819 */ /* 0x100fe20000011413 */
[----:B------:R-:W-:Y:S01]  /*02e0*/  UMOV UR4, 0x400 ;  /* 0x0000040000047882 */ /* 0x000fe20000000000 */
[----:B------:R-:W-:Y:S01]  /*02f0*/  LOP3.LUT R5, R0, R5, RZ, 0x3c, !PT ;  /* 0x0000000500057212 */ /* 0x000fe200078e3cff */
[----:B-1----:R-:W-:Y:S01]  /*0300*/  ULEA UR8, UR8, UR4, 0x18 ;  /* 0x0000000408087291 */ /* 0x002fe2000f8ec03f */
[----:B------:R-:W-:Y:S01]  /*0310*/  SGXT R0, R3, 0x1 ;  /* 0x000000010300781a */ /* 0x000fe20000000200 */
[----:B------:R-:W5:Y:S01]  /*0320*/  LDG.E.U16 R16, desc[UR12][R6.64+0x8c0] ;  /* 0x0008c00c06107981 */ /* 0x000f62000c1e1500 */
[----:B------:R-:W-:-:S02]  /*0330*/  SHF.R.S32.HI R4, RZ, 0x2, R19 ;  /* 0x00000002ff047819 */ /* 0x000fc40000011413 */
[----:B------:R-:W-:Y:S01]  /*0340*/  SHF.L.U32 R3, R19, 0x1, RZ ;  /* 0x0000000113037819 */ /* 0x000fe200000006ff */
[----:B------:R-:W-:Y:S01]  /*0350*/  IMAD.HI.U32 R19, R13, 0x4, RZ ;  /* 0x000000040d137827 */ /* 0x000fe200078e00ff */
[----:B------:R-:W-:Y:S01]  /*0360*/  LOP3.LUT R17, R17, 0x2010, R0, 0x78, !PT ;  /* 0x0000201011117812 */ /* 0x000fe200078e7800 */
[----:B------:R-:W5:Y:S02]  /*0370*/  LDG.E.U16 R22, desc[UR12][R6.64+0xc00] ;  /* 0x000c000c06167981 */ /* 0x000f64000c1e1500 */
[----:B0-----:R-:W-:Y:S01]  /*0380*/  IMAD.WIDE.U32 R8, R13, 0x2, R8 ;  /* 0x000000020d087825 */ /* 0x001fe200078e0008 */
[----:B------:R-:W-:Y:S01]  /*0390*/  SGXT R4, R4, 0x1 ;  /* 0x000000010404781a */ /* 0x000fe20000000200 */
[----:B------:R-:W5:Y:S01]  /*03a0*/  LDG.E.U16 R46, desc[UR12][R6.64+0x1840] ;  /* 0x0018400c062e7981 */ /* 0x000f62000c1e1500 */
[----:B------:R-:W-:Y:S02]  /*03b0*/  LOP3.LUT R0, R3, 0x80, RZ, 0xc0, !PT ;  /* 0x0000008003007812 */ /* 0x000fe400078ec0ff */
[----:B------:R-:W-:Y:S01]  /*03c0*/  IADD3.X R3, R44, UR5, R19, P0, P1 ;  /* 0x000000052c037c10 */ /* 0x000fe200087e2413 */
[----:B------:R-:W-:Y:S01]  /*03d0*/  IMAD.WIDE.U32 R8, R11, 0x2, R8 ;  /* 0x000000020b087825 */ /* 0x000fe200078e0008 */
[----:B------:R-:W-:Y:S01]  /*03e0*/  LOP3.LUT R4, R15, 0x2010, R4, 0xf8, !PT ;  /* 0x000020100f047812 */ /* 0x000fe200078ef804 */
[----:B------:R-:W5:Y:S01]  /*03f0*/  LDG.E.U16 R44, desc[UR12][R6.64+0x1800] ;  /* 0x0018000c062c7981 */ /* 0x000f62000c1e1500 */
[----:B------:R-:W-:-:S03]  /*0400*/  IADD3 R0, R17, UR8, R0 ;  /* 0x0000000811007c10 */ /* 0x000fc6000fffe000 */
[----:B------:R-:W5:Y:S04]  /*0410*/  LDG.E.U16 R48, desc[UR12][R6.64+0x1880] ;  /* 0x0018800c06307981 */ /* 0x000f68000c1e1500 */
        /* <DEDUP_REMOVED lines=46> */
[----:B--2---:R0:W-:Y:S04]  /*0700*/  STS.U16 [R5+UR8+0x3e00], R38 ;  /* 0x003e002605007988 */ /* 0x0041e80008000408 */
[----:B---3--:R1:W-:Y:S04]  /*0710*/  STS.U16 [R5+UR8+0x7e40], R40 ;  /* 0x007e402805007988 */ /* 0x0083e80008000408 */
[----:B----4-:R-:W-:Y:S04]  /*0720*/  STS.U16 [R5+UR8+0x7e00], R42 ;  /* 0x007e002a05007988 */ /* 0x010fe80008000408 */
[----:B-----5:R2:W-:Y:S04]  /*0730*/  STS.U16 [R5+UR8+0xa040], R24 ;  /* 0x00a0401805007988 */ /* 0x0205e80008000408 */
[----:B------:R3:W-:Y:S04]  /*0740*/  STS.U16 [R5+UR8+0x8240], R26 ;  /* 0x0082401a05007988 */ /* 0x0007e80008000408 */
[----:B------:R4:W-:Y:S04]  /*0750*/  STS.U16 [R5+UR8+0x8200], R28 ;  /* 0x0082001c05007988 */ /* 0x0009e80008000408 */
[----:B------:R5:W-:Y:S04]  /*0760*/  STS.U16 [R5+UR8+0xa240], R30 ;  /* 0x00a2401e05007988 */ /* 0x000be80008000408 */
[----:B------:R5:W-:Y:S04]  /*0770*/  STS.U16 [R5+UR8+0xa200], R32 ;  /* 0x00a2002005007988 */ /* 0x000be80008000408 */
[----:B------:R5:W-:Y:S04]  /*0780*/  STS.U16 [R5+UR8+0x8400], R34 ;  /* 0x0084002205007988 */ /* 0x000be80008000408 */
[----:B------:R5:W-:Y:S04]  /*0790*/  STS.U16 [R5+UR8+0x8440], R36 ;  /* 0x0084402405007988 */ /* 0x000be80008000408 */
[----:B0-----:R-:W5:Y:S04]  /*07a0*/  LDG.E.U16 R38, desc[UR12][R6.64+0xc80] ;  /* 0x000c800c06267981 */ /* 0x001f68000c1e1500 */
[----:B-1----:R-:W5:Y:S04]  /*07b0*/  LDG.E.U16 R40, desc[UR12][R6.64+0xcc0] ;  /* 0x000cc00c06287981 */ /* 0x002f68000c1e1500 */
[----:B--2---:R-:W2:Y:S04]  /*07c0*/  LDG.E.U16 R24, desc[UR12][R6.64+0x1000] ;  /* 0x0010000c06187981 */ /* 0x004ea8000c1e1500 */
[----:B---3--:R-:W3:Y:S04]  /*07d0*/  LDG.E.U16 R26, desc[UR12][R6.64+0x1040] ;  /* 0x0010400c061a7981 */ /* 0x008ee8000c1e1500 */
[----:B------:R-:W3:Y:S04]  /*07e0*/  LDG.E.U16 R42, desc[UR12][R6.64+0x1080] ;  /* 0x0010800c062a7981 */ /* 0x000ee8000c1e1500 */
[----:B----4-:R-:W4:Y:S04]  /*07f0*/  LDG.E.U16 R28, desc[UR12][R6.64+0x10c0] ;  /* 0x0010c00c061c7981 */ /* 0x010f28000c1e1500 */
[----:B-----5:R-:W5:Y:S04]  /*0800*/  LDG.E.U16 R30, desc[UR12][R6.64+0x1400] ;  /* 0x0014000c061e7981 */ /* 0x020f68000c1e1500 */
[----:B------:R-:W5:Y:S04]  /*0810*/  LDG.E.U16 R32, desc[UR12][R6.64+0x1440] ;  /* 0x0014400c06207981 */ /* 0x000f68000c1e1500 */
[----:B------:R-:W5:Y:S04]  /*0820*/  LDG.E.U16 R34, desc[UR12][R6.64+0x1480] ;  /* 0x0014800c06227981 */ /* 0x000f68000c1e1500 */
[----:B------:R-:W5:Y:S04]  /*0830*/  LDG.E.U16 R36, desc[UR12][R6.64+0x14c0] ;  /* 0x0014c00c06247981 */ /* 0x000f68000c1e1500 */
[----:B------:R0:W-:Y:S04]  /*0840*/  STS.U16 [R5+UR8+0x8000], R10 ;  /* 0x0080000a05007988 */ /* 0x0001e80008000408 */
[----:B------:R1:W-:Y:S04]  /*0850*/  STS.U16 [R5+UR8+0x8040], R12 ;  /* 0x0080400c05007988 */ /* 0x0003e80008000408 */
[----:B------:R1:W-:Y:S04]  /*0860*/  STS.U16 [R5+UR8+0xa000], R14 ;  /* 0x00a0000e05007988 */ /* 0x0003e80008000408 */
[----:B------:R-:W-:Y:S04]  /*0870*/  STS.U16 [R5+UR8+0xa440], R16 ;  /* 0x00a4401005007988 */ /* 0x000fe80008000408 */
[----:B------:R-:W-:Y:S04]  /*0880*/  STS.U16 [R5+UR8+0x8640], R22 ;  /* 0x0086401605007988 */ /* 0x000fe80008000408 */
[----:B------:R1:W-:Y:S04]  /*0890*/  STS.U16 [R5+UR8+0x8c00], R44 ;  /* 0x008c002c05007988 */ /* 0x0003e80008000408 */
        /* <DEDUP_REMOVED lines=16> */
[----:B------:R-:W-:Y:S04]  /*09a0*/  STS.U16 [R5+UR8+0x9440], R78 ;  /* 0x0094404e05007988 */ /* 0x000fe80008000408 */
        /* <DEDUP_REMOVED lines=21> */
[----:B0-----:R-:W5:Y:S04]  /*0b00*/  LDG.E.U16 R10, desc[UR12][R8.64+0xc0] ;  /* 0x0000c00c080a7981 */ /* 0x001f68000c1e1500 */
[----:B-1----:R-:W5:Y:S04]  /*0b10*/  LDG.E.U16 R12, desc[UR12][R8.64+0x400] ;  /* 0x0004000c080c7981 */ /* 0x002f68000c1e1500 */
        /* <DEDUP_REMOVED lines=19> */
[----:B------:R-:W-:Y:S04]  /*0c50*/  STS.U16 [R5+UR8+0xa640], R38 ;  /* 0x00a6402605007988 */ /* 0x000fe80008000408 */
[----:B------:R-:W-:Y:S04]  /*0c60*/  STS.U16 [R5+UR8+0xa600], R40 ;  /* 0x00a6002805007988 */ /* 0x000fe80008000408 */
[----:B--2---:R0:W-:Y:S04]  /*0c70*/  STS.U16 [R5+UR8+0x8800], R24 ;  /* 0x0088001805007988 */ /* 0x0041e80008000408 */
[----:B---3--:R1:W-:Y:S04]  /*0c80*/  STS.U16 [R5+UR8+0x8840], R26 ;  /* 0x0088401a05007988 */ /* 0x0083e80008000408 */
[----:B------:R-:W-:Y:S04]  /*0c90*/  STS.U16 [R5+UR8+0xa800], R42 ;  /* 0x00a8002a05007988 */ /* 0x000fe80008000408 */
[----:B----4-:R2:W-:Y:S04]  /*0ca0*/  STS.U16 [R5+UR8+0xa840], R28 ;  /* 0x00a8401c05007988 */ /* 0x0105e80008000408 */
[----:B-----5:R3:W-:Y:S04]  /*0cb0*/  STS.U16 [R5+UR8+0x8a40], R30 ;  /* 0x008a401e05007988 */ /* 0x0207e80008000408 */
[----:B------:R4:W-:Y:S04]  /*0cc0*/  STS.U16 [R5+UR8+0x8a00], R32 ;  /* 0x008a002005007988 */ /* 0x0009e80008000408 */
[----:B------:R5:W-:Y:S04]  /*0cd0*/  STS.U16 [R5+UR8+0xaa40], R34 ;  /* 0x00aa402205007988 */ /* 0x000be80008000408 */
[----:B------:R5:W-:Y:S04]  /*0ce0*/  STS.U16 [R5+UR8+0xaa00], R36 ;  /* 0x00aa002405007988 */ /* 0x000be80008000408 */
[----:B0-----:R-:W5:Y:S04]  /*0cf0*/  LDG.E.U16 R24, desc[UR12][R8.64+0x4c0] ;  /* 0x0004c00c08187981 */ /* 0x001f68000c1e1500 */
[----:B-1----:R-:W5:Y:S04]  /*0d00*/  LDG.E.U16 R26, desc[UR12][R8.64+0x800] ;  /* 0x0008000c081a7981 */ /* 0x002f68000c1e1500 */
[----:B--2---:R-:W2:Y:S04]  /*0d10*/  LDG.E.U16 R28, desc[UR12][R8.64+0x840] ;  /* 0x0008400c081c7981 */ /* 0x004ea8000c1e1500 */
[----:B---3--:R-:W3:Y:S04]  /*0d20*/  LDG.E.U16 R30, desc[UR12][R8.64+0x880] ;  /* 0x0008800c081e7981 */ /* 0x008ee8000c1e1500 */
[----:B----4-:R-:W4:Y:S04]  /*0d30*/  LDG.E.U16 R32, desc[UR12][R8.64+0x8c0] ;  /* 0x0008c00c08207981 */ /* 0x010f28000c1e1500 */
[----:B-----5:R-:W5:Y:S04]  /*0d40*/  LDG.E.U16 R34, desc[UR12][R8.64+0xc00] ;  /* 0x000c000c08227981 */ /* 0x020f68000c1e1500 */
        /* <DEDUP_REMOVED lines=31> */
[----:B------:R0:W-:Y:S04]  /*0f40*/  STS.U16 [R5+UR8+0xbe00], R39 ;  /* 0x00be002705007988 */ /* 0x0001e80008000408 */
[----:B------:R1:W-:Y:S04]  /*0f50*/  STS.U16 [R5+UR8], R41 ;  /* 0x0000002905007988 */ /* 0x0003e80008000408 */
[----:B------:R1:W-:Y:S04]  /*0f60*/  STS.U16 [R5+UR8+0x40], R43 ;  /* 0x0000402b05007988 */ /* 0x0003e80008000408 */
[----:B------:R1:W-:Y:S04]  /*0f70*/  STS.U16 [R5+UR8+0x4000], R45 ;  /* 0x0040002d05007988 */ /* 0x0003e80008000408 */
[----:B0-----:R-:W5:Y:S04]  /*0f80*/  LDG.E.U16 R39, desc[UR12][R8.64+0x3840] ;  /* 0x0038400c08277981 */ /* 0x001f68000c1e1500 */
[----:B-1----:R-:W5:Y:S04]  /*0f90*/  LDG.E.U16 R41, desc[UR12][R8.64+0x3880] ;  /* 0x0038800c08297981 */ /* 0x002f68000c1e1500 */
[----:B------:R-:W5:Y:S04]  /*0fa0*/  LDG.E.U16 R43, desc[UR12][R8.64+0x38c0] ;  /* 0x0038c00c082b7981 */ /* 0x000f68000c1e1500 */
[----:B------:R-:W-:Y:S04]  /*0fb0*/  STS.U16 [R5+UR8+0x4040], R10 ;  /* 0x0040400a05007988 */ /* 0x000fe80008000408 */
[----:B------:R-:W-:Y:S04]  /*0fc0*/  STS.U16 [R5+UR8+0x240], R12 ;  /* 0x0002400c05007988 */ /* 0x000fe80008000408 */
        /* <DEDUP_REMOVED lines=19> */
[----:B------:R-:W5:Y:S04]  /*1100*/  LDG.E.U16 R45, desc[UR12][R8.64+0x3c00] ;  /* 0x003c000c082d7981 */ /* 0x000f68000c1e1500 */
[----:B------:R-:W5:Y:S04]  /*1110*/  LDG.E.U16 R20, desc[UR12][R8.64+0x3c80] ;  /* 0x003c800c08147981 */ /* 0x000f68000c1e1500 */
[----:B------:R-:W5:Y:S04]  /*1120*/  LDG.E.U16 R18, desc[UR12][R8.64+0x3cc0] ;  /* 0x003cc00c08127981 */ /* 0x000f68000c1e1500 */
[----:B0-----:R-:W5:Y:S04]  /*1130*/  LDG.E.U16 R6, desc[UR12][R8.64+0x4040] ;  /* 0x0040400c08067981 */ /* 0x001f68000c1e1500 */
[----:B------:R-:W5:Y:S04]  /*1140*/  LDG.E.U16 R10, desc[UR12][R8.64+0x4080] ;  /* 0x0040800c080a7981 */ /* 0x000f68000c1e1500 */
[----:B------:R-:W5:Y:S04]  /*1150*/  LDG.E.U16 R12, desc[UR12][R8.64+0x40c0] ;  /* 0x0040c00c080c7981 */ /* 0x000f68000c1e1500 */
[----:B-1----:R-:W5:Y:S04]  /*1160*/  LDG.E.U16 R14, desc[UR12][R8.64+0x4400] ;  /* 0x0044000c080e7981 */ /* 0x002f68000c1e1500 */
[----:B------:R-:W5:Y:S04]  /*1170*/  LDG.E.U16 R44, desc[UR12][R8.64+0x4cc0] ;  /* 0x004cc00c082c7981 */ /* 0x000f68000c1e1500 */
[----:B------:R-:W5:Y:S04]  /*1180*/  LDG.E.U16 R46, desc[UR12][R8.64+0x5000] ;  /* 0x0050000c082e7981 */ /* 0x000f68000c1e1500 */
[----:B------:R-:W5:Y:S04]  /*1190*/  LDG.E.U16 R48, desc[UR12][R8.64+0x5040] ;  /* 0x0050400c08307981 */ /* 0x000f68000c1e1500 */
[----:B------:R0:W-:Y:S04]  /*11a0*/  STS.U16 [R5+UR8+0x4200], R24 ;  /* 0x0042001805007988 */ /* 0x0001e80008000408 */
[----:B------:R1:W-:Y:S04]  /*11b0*/  STS.U16 [R5+UR8+0x400], R26 ;  /* 0x0004001a05007988 */ /* 0x0003e80008000408 */
[----:B--2---:R2:W-:Y:S04]  /*11c0*/  STS.U16 [R5+UR8+0x440], R28 ;  /* 0x0004401c05007988 */ /* 0x0045e80008000408 */
[----:B---3--:R3:W-:Y:S04]  /*11d0*/  STS.U16 [R5+UR8+0x4400], R30 ;  /* 0x0044001e05007988 */ /* 0x0087e80008000408 */
[----:B----4-:R4:W-:Y:S04]  /*11e0*/  STS.U16 [R5+UR8+0x4440], R32 ;  /* 0x0044402005007988 */ /* 0x0109e80008000408 */
[----:B-----5:R5:W-:Y:S04]  /*11f0*/  STS.U16 [R5+UR8+0x640], R34 ;  /* 0x0006402205007988 */ /* 0x020be80008000408 */
        /* <DEDUP_REMOVED lines=94> */
[----:B------:R-:W-:Y:S01]  /*17e0*/  STS.U16 [R5+UR8+0x3c40], R93 ;  /* 0x003c405d05007988 */ /* 0x000fe20008000408 */
[----:B------:R-:W-:-:S02]  /*17f0*/  UIADD3 UR4, UR8, 0x8000, URZ ;  /* 0x0000800008047890 */ /* 0x000fc4000fffe03f */
[----:B------:R-:W-:Y:S02]  /*1800*/  USHF.R.U32.HI UR10, URZ, 0x4, UR8 ;  /* 0x000000043f0a7899 */ /* 0x000fe40008011608 */
[----:B------:R-:W-:Y:S02]  /*1810*/  USHF.R.U32.HI UR4, URZ, 0x4, UR4 ;  /* 0x000000043f047899 */ /* 0x000fe40008011604 */
[----:B------:R-:W-:Y:S02]  /*1820*/  USGXT.U32 UR10, UR10, 0xe ;  /* 0x0000000e0a0a789a */ /* 0x000fe40008000000 */
[----:B------:R-:W-:Y:S02]  /*1830*/  USGXT.U32 UR9, UR4, 0xe ;  /* 0x0000000e0409789a */ /* 0x000fe40008000000 */
[----:B------:R-:W-:Y:S01]  /*1840*/  ULOP3.LUT UR6, UR10, 0x4000000, URZ, 0xfc, !UPT ;  /* 0x040000000a067892 */ /* 0x000fe2000f8efc3f */
[----:B------:R-:W-:Y:S04]  /*1850*/  STS.U16 [R5+UR8+0x2200], R24 ;  /* 0x0022001805007988 */ /* 0x000fe80008000408 */
[----:B------:R-:W-:Y:S04]  /*1860*/  STS.U16 [R5+UR8+0x6240], R26 ;  /* 0x0062401a05007988 */ /* 0x000fe80008000408 */
[----:B--2---:R-:W-:Y:S04]  /*1870*/  STS.U16 [R5+UR8+0x6200], R28 ;  /* 0x0062001c05007988 */ /* 0x004fe80008000408 */
[----:B---3--:R-:W-:Y:S04]  /*1880*/  STS.U16 [R5+UR8+0x2400], R30 ;  /* 0x0024001e05007988 */ /* 0x008fe80008000408 */
[----:B----4-:R-:W-:Y:S04]  /*1890*/  STS.U16 [R5+UR8+0x2440], R32 ;  /* 0x0024402005007988 */ /* 0x010fe80008000408 */
[----:B-----5:R-:W-:Y:S04]  /*18a0*/  STS.U16 [R5+UR8+0x6400], R34 ;  /* 0x0064002205007988 */ /* 0x020fe80008000408 */
        /* <DEDUP_REMOVED lines=40> */
[----:B------:R0:W-:Y:S04]  /*1b30*/  STS.U16 [R5+UR8+0x7a40], R37 ;  /* 0x007a402505007988 */ /* 0x0001e80008000408 */
[----:B------:R-:W-:Y:S04]  /*1b40*/  STS.U16 [R5+UR8+0x7c00], R22 ;  /* 0x007c001605007988 */ /* 0x000fe80008000408 */
[----:B------:R1:W-:Y:S01]  /*1b50*/  STS.U16 [R5+UR8+0x7c40], R16 ;  /* 0x007c401005007988 */ /* 0x0003e20008000408 */
[----:B------:R-:W-:Y:S06]  /*1b60*/  BAR.SYNC.DEFER_BLOCKING 0x0 ;  /* 0x0000000000007b1d */ /* 0x000fec0000010000 */
[----:B------:R-:W-:Y:S01]  /*1b70*/  UMOV UR4, UR9 ;  /* 0x0000000900047c82 */ /* 0x000fe20008000000 */
[----:B------:R-:W-:Y:S01]  /*1b80*/  UMOV UR5, 0x40000040 ;  /* 0x4000004000057882 */ /* 0x000fe20000000000 */
[----:B------:R-:W-:Y:S01]  /*1b90*/  UMOV UR7, 0x40000040 ;  /* 0x4000004000077882 */ /* 0x000fe20000000000 */
[----:B0-----:R-:W-:-:S06]  /*1ba0*/  WARPGROUP.ARRIVE ;  /* 0x00000000000079c5 */ /* 0x001fcc0000000000 */
[----:B------:R-:W-:Y:S01]  /*1bb0*/  HGMMA.64x128x16.F32 R24, gdesc[UR4].tnspB, RZ, !UPT ;  /* 0x41e00000041879f0 */ /* 0x000fe2000c7008ff */
[----:B------:R-:W-:Y:S02]  /*1bc0*/  UIADD3 UR6, UP1, UR10, 0x4000080, URZ ;  /* 0x040000800a067890 */ /* 0x000fe4000ff3e03f */
[----:B------:R-:W-:Y:S01]  /*1bd0*/  UIADD3 UR9, UP0, UR9, 0x2, URZ ;  /* 0x0000000209097890 */ /* 0x000fe2000ff1e03f */
[----:B------:R-:W-:Y:S01]  /*1be0*/  UMOV UR5, URZ ;  /* 0x0000003f00057c82 */ /* 0x000fe20008000000 */
[----:B------:R-:W-:Y:S01]  /*1bf0*/  UMOV UR4, URZ ;  /* 0x0000003f00047c82 */ /* 0x000fe20008000000 */
[----:B------:R-:W-:Y:S02]  /*1c00*/  UIADD3.X UR7, UR5, 0x40000040, URZ, UP1, !UPT ;  /* 0x4000004005077890 */ /* 0x000fe40008ffe43f */
[----:B------:R-:W-:-:S03]  /*1c10*/  UIADD3.X UR5, UR4, 0x40000040, URZ, UP0, !UPT ;  /* 0x4000004004057890 */ /* 0x000fc600087fe43f */
[----:B------:R-:W-:-:S06]  /*1c20*/  UMOV UR4, UR9 ;  /* 0x0000000900047c82 */ /* 0x000fcc0008000000 */
[----:B------:R-:W-:Y:S01]  /*1c30*/  HGMMA.64x128x16.F32 R24, gdesc[UR4].tnspB, R24 ;  /* 0x41e00000041879f0 */ /* 0x000fe20008700818 */
[----:B------:R-:W-:Y:S02]  /*1c40*/  UIADD3.64 UR18, UR6, 0x80, URZ ;  /* 0x0000008006127897 */ /* 0x000fe4000fffe03f */
[----:B------:R-:W-:-:S09]  /*1c50*/  UIADD3.64 UR16, UR4, 0x2, URZ ;  /* 0x0000000204107897 */ /* 0x000fd2000fffe03f */
        /* <DEDUP_REMOVED lines=11> */
[----:B------:R-:W-:Y:S02]  /*1d10*/  UIADD3.64 UR16, UR4, 0x202, URZ ;  /* 0x0000020204107897 */ /* 0x000fe4000fffe03f */
[----:B------:R-:W-:Y:S02]  /*1d20*/  UIADD3.64 UR6, UR6, 0x300, URZ ;  /* 0x0000030006067897 */ /* 0x000fe4000fffe03f */
[----:B------:R-:W-:-:S05]  /*1d30*/  UIADD3.64 UR4, UR4, 0x204, URZ ;  /* 0x0000020404047897 */ /* 0x000fca000fffe03f */
[----:B------:R-:W-:-:S12]  /*1d40*/  HGMMA.64x128x16.F32 R24, gdesc[UR16].tnspB, R24 ;  /* 0x41e00000101879f0 */ /* 0x000fd80008700818 */
[----:B------:R-:W-:Y:S01]  /*1d50*/  HGMMA.64x128x16.F32 R24, gdesc[UR4].tnspB, R24, gsb0 ;  /* 0x41e00000041879f0 */ /* 0x000fe20008000818 */
[----:B-1----:R-:W-:Y:S02]  /*1d60*/  LOP3.LUT R5, R4, 0x10, RZ, 0x3c, !PT ;  /* 0x0000001004057812 */ /* 0x002fe400078e3cff */
[----:B------:R-:W-:Y:S02]  /*1d70*/  WARPGROUP.DEPBAR.LE gsb0, 0x0 ;  /* 0x00008000000079c5 */ /* 0x000fe40000010000 */
[----:B------:R-:W-:Y:S01]  /*1d80*/  IMAD.MOV.U32 R8, RZ, RZ, R24 ;  /* 0x000000ffff087224 */ /* 0x000fe200078e0018 */
[----:B------:R-:W-:Y:S01]  /*1d90*/  MOV R10, R40 ;  /* 0x00000028000a7202 */ /* 0x000fe20000000f00 */
[----:B------:R-:W-:Y:S01]  /*1da0*/  IMAD.MOV.U32 R9, RZ, RZ, R26 ;  /* 0x000000ffff097224 */ /* 0x000fe200078e001a */
[----:B------:R-:W-:Y:S01]  /*1db0*/  MOV R13, R30 ;  /* 0x0000001e000d7202 */ /* 0x000fe20000000f00 */
[----:B------:R-:W-:Y:S01]  /*1dc0*/  IMAD.MOV.U32 R11, RZ, RZ, R42 ;  /* 0x000000ffff0b7224 */ /* 0x000fe200078e002a */
[----:B------:R-:W-:Y:S01]  /*1dd0*/  BAR.SYNC.DEFER_BLOCKING 0x0 ;  /* 0x0000000000007b1d */ /* 0x000fe20000010000 */
[----:B------:R-:W-:Y:S01]  /*1de0*/  IMAD.MOV.U32 R12, RZ, RZ, R28 ;  /* 0x000000ffff0c7224 */ /* 0x000fe200078e001c */
[----:B------:R-:W-:Y:S01]  /*1df0*/  MOV R16, R32 ;  /* 0x0000002000107202 */ /* 0x000fe20000000f00 */
[----:B------:R-:W-:Y:S01]  /*1e00*/  IMAD.MOV.U32 R14, RZ, RZ, R44 ;  /* 0x000000ffff0e7224 */ /* 0x000fe200078e002c */
[----:B------:R-:W-:Y:S01]  /*1e10*/  MOV R19, R50 ;  /* 0x0000003200137202 */ /* 0x000fe20000000f00 */
[----:B------:R-:W-:-:S02]  /*1e20*/  IMAD.MOV.U32 R15, RZ, RZ, R46 ;  /* 0x000000ffff0f7224 */ /* 0x000fc400078e002e */
[----:B------:R-:W-:Y:S02]  /*1e30*/  IMAD.MOV.U32 R17, RZ, RZ, R34 ;  /* 0x000000ffff117224 */ /* 0x000fe400078e0022 */
[----:B------:R-:W-:Y:S01]  /*1e40*/  IMAD.MOV.U32 R18, RZ, RZ, R48 ;  /* 0x000000ffff127224 */ /* 0x000fe200078e0030 */
[----:B------:R-:W-:Y:S01]  /*1e50*/  MOV R20, R29 ;  /* 0x0000001d00147202 */ /* 0x000fe20000000f00 */
[----:B------:R-:W-:Y:S01]  /*1e60*/  IMAD.MOV.U32 R21, RZ, RZ, R31 ;  /* 0x000000ffff157224 */ /* 0x000fe200078e001f */
[----:B------:R-:W-:Y:S01]  /*1e70*/  MOV R23, R47 ;  /* 0x0000002f00177202 */ /* 0x000fe20000000f00 */
[----:B------:R-:W-:Y:S02]  /*1e80*/  IMAD.MOV.U32 R22, RZ, RZ, R45 ;  /* 0x000000ffff167224 */ /* 0x000fe400078e002d */
[----:B------:R-:W-:Y:S02]  /*1e90*/  IMAD.MOV.U32 R40, RZ, RZ, R37 ;  /* 0x000000ffff287224 */ /* 0x000fe400078e0025 */
[----:B------:R-:W-:Y:S01]  /*1ea0*/  IMAD.MOV.U32 R42, RZ, RZ, R53 ;  /* 0x000000ffff2a7224 */ /* 0x000fe200078e0035 */
[----:B------:R0:W-:Y:S04]  /*1eb0*/  STS.128 [R4+UR8], R8 ;  /* 0x0000000804007988 */ /* 0x0001e80008000c08 */
[----:B------:R1:W-:Y:S04]  /*1ec0*/  STS.128 [R4+UR8+0x800], R12 ;  /* 0x0008000c04007988 */ /* 0x0003e80008000c08 */
[----:B------:R2:W-:Y:S01]  /*1ed0*/  STS.128 [R4+UR8+0x1000], R16 ;  /* 0x0010001004007988 */ /* 0x0005e20008000c08 */
[----:B0-----:R-:W-:Y:S01]  /*1ee0*/  IMAD.MOV.U32 R8, RZ, RZ, R36 ;  /* 0x000000ffff087224 */ /* 0x001fe200078e0024 */
[----:B------:R-:W-:Y:S01]  /*1ef0*/  MOV R10, R52 ;  /* 0x00000034000a7202 */ /* 0x000fe20000000f00 */
[----:B------:R-:W-:-:S02]  /*1f00*/  IMAD.MOV.U32 R9, RZ, RZ, R38 ;  /* 0x000000ffff097224 */ /* 0x000fc400078e0026 */
[----:B------:R-:W-:Y:S01]  /*1f10*/  IMAD.MOV.U32 R11, RZ, RZ, R54 ;  /* 0x000000ffff0b7224 */ /* 0x000fe200078e0036 */
[----:B-1----:R-:W-:Y:S01]  /*1f20*/  MOV R13, R27 ;  /* 0x0000001b000d7202 */ /* 0x002fe20000000f00 */
[----:B------:R-:W-:Y:S01]  /*1f30*/  IMAD.MOV.U32 R14, RZ, RZ, R41 ;  /* 0x000000ffff0e7224 */ /* 0x000fe200078e0029 */
[----:B------:R-:W-:Y:S01]  /*1f40*/  MOV R41, R39 ;  /* 0x0000002700297202 */ /* 0x000fe20000000f00 */
[----:B------:R-:W-:Y:S01]  /*1f50*/  IMAD.MOV.U32 R15, RZ, RZ, R43 ;  /* 0x000000ffff0f7224 */ /* 0x000fe200078e002b */
[----:B--2---:R-:W-:Y:S01]  /*1f60*/  MOV R18, R49 ;  /* 0x0000003100127202 */ /* 0x004fe20000000f00 */
[----:B------:R-:W-:Y:S01]  /*1f70*/  IMAD.MOV.U32 R12, RZ, RZ, R25 ;  /* 0x000000ffff0c7224 */ /* 0x000fe200078e0019 */
[----:B------:R-:W-:Y:S01]  /*1f80*/  MOV R43, R55 ;  /* 0x00000037002b7202 */ /* 0x000fe20000000f00 */
[----:B------:R-:W-:Y:S02]  /*1f90*/  IMAD.MOV.U32 R16, RZ, RZ, R33 ;  /* 0x000000ffff107224 */ /* 0x000fe400078e0021 */
[----:B------:R-:W-:-:S02]  /*1fa0*/  IMAD.MOV.U32 R17, RZ, RZ, R35 ;  /* 0x000000ffff117224 */ /* 0x000fc400078e0023 */
[----:B------:R-:W-:Y:S01]  /*1fb0*/  IMAD.MOV.U32 R19, RZ, RZ, R51 ;  /* 0x000000ffff137224 */ /* 0x000fe200078e0033 */
[----:B------:R-:W-:Y:S04]  /*1fc0*/  STS.128 [R4+UR8+0x1800], R8 ;  /* 0x0018000804007988 */ /* 0x000fe80008000c08 */
[----:B------:R-:W-:Y:S04]  /*1fd0*/  STS.128 [R5+UR8], R12 ;  /* 0x0000000c05007988 */ /* 0x000fe80008000c08 */
[----:B------:R-:W-:Y:S04]  /*1fe0*/  STS.128 [R5+UR8+0x800], R20 ;  /* 0x0008001405007988 */ /* 0x000fe80008000c08 */
[----:B------:R-:W-:Y:S04]  /*1ff0*/  STS.128 [R5+UR8+0x1000], R16 ;  /* 0x0010001005007988 */ /* 0x000fe80008000c08 */
[----:B------:R0:W-:Y:S01]  /*2000*/  STS.128 [R5+UR8+0x1800], R40 ;  /* 0x0018002805007988 */ /* 0x0001e20008000c08 */
[----:B------:R-:W-:Y:S01]  /*2010*/  BAR.SYNC.DEFER_BLOCKING 0x0 ;  /* 0x0000000000007b1d */ /* 0x000fe20000010000 */
[----:B------:R-:W-:Y:S01]  /*2020*/  IMAD.MOV.U32 R44, RZ, RZ, R56 ;  /* 0x000000ffff2c7224 */ /* 0x000fe200078e0038 */
[----:B------:R-:W-:Y:S01]  /*2030*/  MOV R45, R58 ;  /* 0x0000003a002d7202 */ /* 0x000fe20000000f00 */
[----:B------:R-:W-:Y:S01]  /*2040*/  IMAD.MOV.U32 R46, RZ, RZ, R72 ;  /* 0x000000ffff2e7224 */ /* 0x000fe200078e0048 */
[----:B------:R-:W-:-:S02]  /*2050*/  MOV R47, R74 ;  /* 0x0000004a002f7202 */ /* 0x000fc40000000f00 */
[----:B------:R-:W1:Y:S04]  /*2060*/  LDS.128 R36, [R0] ;  /* 0x0000000000247984 */ /* 0x000e680000000c00 */
[----:B------:R-:W2:Y:S04]  /*2070*/  LDS.128 R32, [R0+0x100] ;  /* 0x0001000000207984 */ /* 0x000ea80000000c00 */
[----:B------:R-:W3:Y:S04]  /*2080*/  LDS.128 R28, [R0+0x200] ;  /* 0x00020000001c7984 */ /* 0x000ee80000000c00 */
[----:B------:R-:W4:Y:S04]  /*2090*/  LDS.128 R24, [R0+0x300] ;  /* 0x0003000000187984 */ /* 0x000f280000000c00 */
[----:B------:R-:W5:Y:S04]  /*20a0*/  LDS.128 R16, [R0+0x400] ;  /* 0x0004000000107984 */ /* 0x000f680000000c00 */
[----:B------:R-:W5:Y:S04]  /*20b0*/  LDS.128 R12, [R0+0x500] ;  /* 0x00050000000c7984 */ /* 0x000f680000000c00 */
[----:B------:R-:W5:Y:S04]  /*20c0*/  LDS.128 R8, [R0+0x600] ;  /* 0x0006000000087984 */ /* 0x000f680000000c00 */
[----:B------:R-:W5:Y:S01]  /*20d0*/  LDS.128 R20, [R0+0x700] ;  /* 0x0007000000147984 */ /* 0x000f620000000c00 */
[----:B------:R-:W-:Y:S01]  /*20e0*/  BAR.SYNC.DEFER_BLOCKING 0x0 ;  /* 0x0000000000007b1d */ /* 0x000fe20000010000 */
[----:B------:R-:W-:Y:S01]  /*20f0*/  IMAD.MOV.U32 R48, RZ, RZ, R60 ;  /* 0x000000ffff307224 */ /* 0x000fe200078e003c */
[----:B------:R-:W-:Y:S01]  /*2100*/  MOV R49, R62 ;  /* 0x0000003e00317202 */ /* 0x000fe20000000f00 */
[----:B------:R-:W-:Y:S01]  /*2110*/  IMAD.MOV.U32 R56, RZ, RZ, R61 ;  /* 0x000000ffff387224 */ /* 0x000fe200078e003d */
[----:B------:R-:W-:Y:S01]  /*2120*/  MOV R51, R78 ;  /* 0x0000004e00337202 */ /* 0x000fe20000000f00 */
[----:B------:R-:W-:Y:S01]  /*2130*/  IMAD.MOV.U32 R50, RZ, RZ, R76 ;  /* 0x000000ffff327224 */ /* 0x000fe200078e004c */
[----:B------:R-:W-:Y:S01]  /*2140*/  MOV R53, R66 ;  /* 0x0000004200357202 */ /* 0x000fe20000000f00 */
[----:B------:R-:W-:Y:S01]  /*2150*/  IMAD.MOV.U32 R52, RZ, RZ, R64 ;  /* 0x000000ffff347224 */ /* 0x000fe200078e0040 */
[----:B------:R-:W-:Y:S01]  /*2160*/  MOV R55, R82 ;  /* 0x0000005200377202 */ /* 0x000fe20000000f00 */
[----:B------:R-:W-:Y:S01]  /*2170*/  IMAD.MOV.U32 R54, RZ, RZ, R80 ;  /* 0x000000ffff367224 */ /* 0x000fe200078e0050 */
[----:B0-----:R-:W-:Y:S01]  /*2180*/  MOV R41, R70 ;  /* 0x0000004600297202 */ /* 0x001fe20000000f00 */
        /* <DEDUP_REMOVED lines=8> */
[----:B------:R-:W-:-:S02]  /*2210*/  IMAD.MOV.U32 R62, RZ, RZ, R81 ;  /* 0x000000ffff3e7224 */ /* 0x000fc400078e0051 */
[----:B------:R-:W-:Y:S01]  /*2220*/  IMAD.MOV.U32 R64, RZ, RZ, R69 ;  /* 0x000000ffff407224 */ /* 0x000fe200078e0045 */
[----:B------:R0:W-:Y:S01]  /*2230*/  STS.128 [R4+UR8], R44 ;  /* 0x0000002c04007988 */ /* 0x0001e20008000c08 */
[----:B------:R-:W-:-:S03]  /*2240*/  IMAD.MOV.U32 R66, RZ, RZ, R85 ;  /* 0x000000ffff427224 */ /* 0x000fc600078e0055 */
[----:B------:R-:W-:Y:S04]  /*2250*/  STS.128 [R4+UR8+0x800], R48 ;  /* 0x0008003004007988 */ /* 0x000fe80008000c08 */
[----:B------:R-:W-:Y:S01]  /*2260*/  STS.128 [R4+UR8+0x1000], R52 ;  /* 0x0010003404007988 */ /* 0x000fe20008000c08 */
[----:B0-----:R-:W-:Y:S01]  /*2270*/  IMAD.MOV.U32 R44, RZ, RZ, R57 ;  /* 0x000000ffff2c7224 */ /* 0x001fe200078e0039 */
[----:B------:R-:W-:Y:S01]  /*2280*/  MOV R45, R59 ;  /* 0x0000003b002d7202 */ /* 0x000fe20000000f00 */
[----:B------:R-:W-:Y:S01]  /*2290*/  IMAD.MOV.U32 R46, RZ, RZ, R73 ;  /* 0x000000ffff2e7224 */ /* 0x000fe200078e0049 */
[----:B------:R-:W-:Y:S02]  /*22a0*/  MOV R57, R63 ;  /* 0x0000003f00397202 */ /* 0x000fe40000000f00 */
[----:B------:R-:W-:-:S02]  /*22b0*/  MOV R47, R75 ;  /* 0x0000004b002f7202 */ /* 0x000fc40000000f00 */
[----:B------:R-:W-:Y:S02]  /*22c0*/  MOV R59, R79 ;  /* 0x0000004f003b7202 */ /* 0x000fe40000000f00 */
[----:B------:R-:W-:Y:S01]  /*22d0*/  MOV R63, R83 ;  /* 0x00000053003f7202 */ /* 0x000fe20000000f00 */
[----:B------:R-:W-:Y:S04]  /*22e0*/  STS.128 [R4+UR8+0x1800], R40 ;  /* 0x0018002804007988 */ /* 0x000fe80008000c08 */
[----:B------:R-:W-:Y:S04]  /*22f0*/  STS.128 [R5+UR8], R44 ;  /* 0x0000002c05007988 */ /* 0x000fe80008000c08 */
[----:B------:R-:W-:Y:S04]  /*2300*/  STS.128 [R5+UR8+0x800], R56 ;  /* 0x0008003805007988 */ /* 0x000fe80008000c08 */
[----:B------:R-:W-:Y:S04]  /*2310*/  STS.128 [R5+UR8+0x1000], R60 ;  /* 0x0010003c05007988 */ /* 0x000fe80008000c08 */
[----:B------:R-:W-:Y:S01]  /*2320*/  STS.128 [R5+UR8+0x1800], R64 ;  /* 0x0018004005007988 */ /* 0x000fe20008000c08 */
[----:B------:R-:W-:Y:S06]  /*2330*/  BAR.SYNC.DEFER_BLOCKING 0x0 ;  /* 0x0000000000007b1d */ /* 0x000fec0000010000 */
[----:B-1----:R-:W-:Y:S04]  /*2340*/  STG.E desc[UR12][R2.64], R36 ;  /* 0x0000002402007986 */ /* 0x002fe8000c10190c */
[----:B------:R-:W-:Y:S04]  /*2350*/  STG.E desc[UR12][R2.64+0x80], R38 ;  /* 0x0000802602007986 */ /* 0x000fe8000c10190c */
[----:B--2---:R-:W-:Y:S04]  /*2360*/  STG.E desc[UR12][R2.64+0x800], R32 ;  /* 0x0008002002007986 */ /* 0x004fe8000c10190c */
[----:B------:R-:W-:Y:S04]  /*2370*/  STG.E desc[UR12][R2.64+0x880], R34 ;  /* 0x0008802202007986 */ /* 0x000fe8000c10190c */
[----:B------:R-:W-:Y:S04]  /*2380*/  STG.E desc[UR12][R2.64+0x1000], R37 ;  /* 0x0010002502007986 */ /* 0x000fe8000c10190c */
[----:B------:R-:W-:Y:S04]  /*2390*/  STG.E desc[UR12][R2.64+0x1080], R39 ;  /* 0x0010802702007986 */ /* 0x000fe8000c10190c */
[----:B------:R-:W-:Y:S04]  /*23a0*/  STG.E desc[UR12][R2.64+0x1800], R33 ;  /* 0x0018002102007986 */ /* 0x000fe8000c10190c */
[----:B------:R-:W-:Y:S04]  /*23b0*/  STG.E desc[UR12][R2.64+0x1880], R35 ;  /* 0x0018802302007986 */ /* 0x000fe8000c10190c */
[----:B------:R-:W0:Y:S04]  /*23c0*/  LDS.128 R48, [R0] ;  /* 0x0000000000307984 */ /* 0x000e280000000c00 */
[----:B------:R-:W1:Y:S04]  /*23d0*/  LDS.128 R52, [R0+0x100] ;  /* 0x0001000000347984 */ /* 0x000e680000000c00 */
[----:B------:R-:W2:Y:S04]  /*23e0*/  LDS.128 R40, [R0+0x200] ;  /* 0x0002000000287984 */ /* 0x000ea80000000c00 */
[----:B------:R-:W2:Y:S04]  /*23f0*/  LDS.128 R4, [R0+0x300] ;  /* 0x0003000000047984 */ /* 0x000ea80000000c00 */
[----:B------:R-:W2:Y:S04]  /*2400*/  LDS.128 R44, [R0+0x400] ;  /* 0x00040000002c7984 */ /* 0x000ea80000000c00 */
[----:B------:R-:W2:Y:S04]  /*2410*/  LDS.128 R36, [R0+0x500] ;  /* 0x0005000000247984 */ /* 0x000ea80000000c00 */
[----:B------:R-:W2:Y:S04]  /*2420*/  LDS.128 R32, [R0+0x600] ;  /* 0x0006000000207984 */ /* 0x000ea80000000c00 */
[----:B------:R-:W2:Y:S04]  /*2430*/  LDS.128 R56, [R0+0x700] ;  /* 0x0007000000387984 */ /* 0x000ea80000000c00 */
[----:B---3--:R-:W-:Y:S04]  /*2440*/  STG.E desc[UR12][R2.64+0x2000], R28 ;  /* 0x0020001c02007986 */ /* 0x008fe8000c10190c */
[----:B------:R-:W-:Y:S04]  /*2450*/  STG.E desc[UR12][R2.64+0x2080], R30 ;  /* 0x0020801e02007986 */ /* 0x000fe8000c10190c */
[----:B----4-:R-:W-:Y:S04]  /*2460*/  STG.E desc[UR12][R2.64+0x2800], R24 ;  /* 0x0028001802007986 */ /* 0x010fe8000c10190c */
[----:B------:R-:W-:Y:S04]  /*2470*/  STG.E desc[UR12][R2.64+0x2880], R26 ;  /* 0x0028801a02007986 */ /* 0x000fe8000c10190c */
[----:B------:R-:W-:Y:S04]  /*2480*/  STG.E desc[UR12][R2.64+0x3000], R29 ;  /* 0x0030001d02007986 */ /* 0x000fe8000c10190c */
[----:B------:R-:W-:Y:S04]  /*2490*/  STG.E desc[UR12][R2.64+0x3080], R31 ;  /* 0x0030801f02007986 */ /* 0x000fe8000c10190c */
[----:B------:R-:W-:Y:S04]  /*24a0*/  STG.E desc[UR12][R2.64+0x3800], R25 ;  /* 0x0038001902007986 */ /* 0x000fe8000c10190c */
[----:B------:R-:W-:Y:S04]  /*24b0*/  STG.E desc[UR12][R2.64+0x3880], R27 ;  /* 0x0038801b02007986 */ /* 0x000fe8000c10190c */
[----:B-----5:R-:W-:Y:S04]  /*24c0*/  STG.E desc[UR12][R2.64+0x4000], R16 ;  /* 0x0040001002007986 */ /* 0x020fe8000c10190c */
[----:B------:R-:W-:Y:S04]  /*24d0*/  STG.E desc[UR12][R2.64+0x4080], R18 ;  /* 0x0040801202007986 */ /* 0x000fe8000c10190c */
        /* <DEDUP_REMOVED lines=14> */
[----:B0-----:R-:W-:Y:S04]  /*25c0*/  STG.E desc[UR12][R2.64+0x100], R48 ;  /* 0x0001003002007986 */ /* 0x001fe8000c10190c */
[----:B------:R-:W-:Y:S04]  /*25d0*/  STG.E desc[UR12][R2.64+0x180], R50 ;  /* 0x0001803202007986 */ /* 0x000fe8000c10190c */
[----:B------:R-:W-:Y:S04]  /*25e0*/  STG.E desc[UR12][R2.64+0x1100], R49 ;  /* 0x0011003102007986 */ /* 0x000fe8000c10190c */
[----:B------:R-:W-:Y:S04]  /*25f0*/  STG.E desc[UR12][R2.64+0x1180], R51 ;  /* 0x0011803302007986 */ /* 0x000fe8000c10190c */
[----:B-1----:R-:W-:Y:S04]  /*2600*/  STG.E desc[UR12][R2.64+0x900], R52 ;  /* 0x0009003402007986 */ /* 0x002fe8000c10190c */
[----:B------:R-:W-:Y:S04]  /*2610*/  STG.E desc[UR12][R2.64+0x980], R54 ;  /* 0x0009803602007986 */ /* 0x000fe8000c10190c */
[----:B------:R-:W-:Y:S04]  /*2620*/  STG.E desc[UR12][R2.64+0x1900], R53 ;  /* 0x0019003502007986 */ /* 0x000fe8000c10190c */
[----:B------:R-:W-:Y:S04]  /*2630*/  STG.E desc[UR12][R2.64+0x1980], R55 ;  /* 0x0019803702007986 */ /* 0x000fe8000c10190c */
[----:B--2---:R-:W-:Y:S04]  /*2640*/  STG.E desc[UR12][R2.64+0x2100], R40 ;  /* 0x0021002802007986 */ /* 0x004fe8000c10190c */
        /* <DEDUP_REMOVED lines=22> */
[----:B------:R-:W-:Y:S01]  /*27b0*/  STG.E desc[UR12][R2.64+0x7980], R59 ;  /* 0x0079803b02007986 */ /* 0x000fe2000c10190c */
[----:B------:R-:W-:Y:S05]  /*27c0*/  EXIT ;  /* 0x000000000000794d */ /* 0x000fea0003800000 */
.L_x_0:
[----:B------:R-:W-:-:S00]  /*27d0*/  BRA `(.L_x_0) ;  /* 0xfffffffc00fc7947 */ /* 0x000fc0000383ffff */
[----:B------:R-:W-:-:S00]  /*27e0*/  NOP ;  /* 0x0000000000007918 */ /* 0x000fc00000000000 */
        /* <DEDUP_REMOVED lines=9> */
.L_x_1:


//--------------------- .nv.shared.gluon_mma      --------------------------
	.section	.nv.shared.gluon_mma,"aw",@nobits
	.sectionflags	@""
	.align	16
	.zero		1024


//--------------------- .nv.shared.reserved.0     --------------------------
	.section	.nv.shared.reserved.0,"aw",@nobits
	.weak		__nv_reservedSMEM_offset_0_alias
	.size		__nv_reservedSMEM_offset_0_alias, 0, 0
	.other		__nv_reservedSMEM_offset_0_alias,@"STO_CUDA_RESERVED_SHARED STV_DEFAULT"
__nv_reservedSMEM_offset_0_alias:
	.zero		0


//--------------------- .nv.constant0.gluon_mma   --------------------------
	.section	.nv.constant0.gluon_mma,"a",@progbits
	.sectionflags	@""
	.align	4
.nv.constant0.gluon_mma:
	.zero		568


//--------------------- SYMBOLS --------------------------

	.type		.nv.reservedSmem.offset0,@object
	.size		.nv.reservedSmem.offset0,0x4
